//
// Generated by NVIDIA NVVM Compiler
//
// Compiler Build ID: CL-36424714
// Cuda compilation tools, release 13.0, V13.0.88
// Based on NVVM 20.0.0
//

.version 9.0
.target sm_100
.address_size 64

	// .globl	_Z9my_kernelv

.visible .entry _Z9my_kernelv()
{


	ret;

}
	// .globl	_Z3addPiS_S_
.visible .entry _Z3addPiS_S_(
	.param .u64 .ptr .align 1 _Z3addPiS_S__param_0,
	.param .u64 .ptr .align 1 _Z3addPiS_S__param_1,
	.param .u64 .ptr .align 1 _Z3addPiS_S__param_2
)
{
	.reg .b32 	%r<8>;
	.reg .b64 	%rd<11>;

	ld.param.u64 	%rd1, [_Z3addPiS_S__param_0];
	ld.param.u64 	%rd2, [_Z3addPiS_S__param_1];
	ld.param.u64 	%rd3, [_Z3addPiS_S__param_2];
	cvta.to.global.u64 	%rd4, %rd3;
	cvta.to.global.u64 	%rd5, %rd2;
	cvta.to.global.u64 	%rd6, %rd1;
	mov.u32 	%r1, %tid.x;
	mov.u32 	%r2, %ctaid.x;
	mov.u32 	%r3, %ntid.x;
	mad.lo.s32 	%r4, %r2, %r3, %r1;
	mul.wide.s32 	%rd7, %r4, 4;
	add.s64 	%rd8, %rd6, %rd7;
	ld.global.u32 	%r5, [%rd8];
	add.s64 	%rd9, %rd5, %rd7;
	ld.global.u32 	%r6, [%rd9];
	add.s32 	%r7, %r6, %r5;
	add.s64 	%rd10, %rd4, %rd7;
	st.global.u32 	[%rd10], %r7;
	ret;

}


// ===== COMPILED SASS (sm_100) =====

	.target	sm_100

	.elftype	@"ET_EXEC"


//--------------------- .note.nv.tkinfo           --------------------------
	.section	.note.nv.tkinfo,"",@"SHT_NOTE"
	.sectionflags	@"SHF_NOTE_NV_TKINFO"
	.tkinfo
        /*0018*/ 	.word	0x00000002
        /*0030*/ 	.string	""
        /*0030*/ 	.string	"ptxas"
        /*0030*/ 	.string	"Cuda compilation tools, release 13.0, V13.0.88"
        /*0030*/ 	.string	"Build cuda_13.0.r13.0/compiler.36424714_0"
        /*0030*/ 	.string	"-arch sm_100 -m 64 "



//--------------------- .note.nv.cuinfo           --------------------------
	.section	.note.nv.cuinfo,"",@"SHT_NOTE"
	.sectionflags	@"SHF_NOTE_NV_CUINFO"
        /*0018*/ 	.short	0x0002
        /*001a*/ 	.short	0x0064
        /*001c*/ 	.short	0x0082
	.zero		2


//--------------------- .nv.info                  --------------------------
	.section	.nv.info,"",@"SHT_CUDA_INFO"
	.align	4


	//----- nvinfo : EIATTR_REGCOUNT
	.align		4
        /*0000*/ 	.byte	0x04, 0x2f
        /*0002*/ 	.short	(.L_1 - .L_0)
	.align		4
.L_0:
        /*0004*/ 	.word	index@(_Z9my_kernelv)
        /*0008*/ 	.word	0x00000004


	//----- nvinfo : EIATTR_FRAME_SIZE
	.align		4
.L_1:
        /*000c*/ 	.byte	0x04, 0x11
        /*000e*/ 	.short	(.L_3 - .L_2)
	.align		4
.L_2:
        /*0010*/ 	.word	index@(_Z9my_kernelv)
        /*0014*/ 	.word	0x00000000


	//----- nvinfo : EIATTR_REGCOUNT
	.align		4
.L_3:
        /*0018*/ 	.byte	0x04, 0x2f
        /*001a*/ 	.short	(.L_5 - .L_4)
	.align		4
.L_4:
        /*001c*/ 	.word	index@(_Z3addPiS_S_)
        /*0020*/ 	.word	0x0000000c


	//----- nvinfo : EIATTR_FRAME_SIZE
	.align		4
.L_5:
        /*0024*/ 	.byte	0x04, 0x11
        /*0026*/ 	.short	(.L_7 - .L_6)
	.align		4
.L_6:
        /*0028*/ 	.word	index@(_Z3addPiS_S_)
        /*002c*/ 	.word	0x00000000


	//----- nvinfo : EIATTR_MIN_STACK_SIZE
	.align		4
.L_7:
        /*0030*/ 	.byte	0x04, 0x12
        /*0032*/ 	.short	(.L_9 - .L_8)
	.align		4
.L_8:
        /*0034*/ 	.word	index@(_Z3addPiS_S_)
        /*0038*/ 	.word	0x00000000


	//----- nvinfo : EIATTR_MIN_STACK_SIZE
	.align		4
.L_9:
        /*003c*/ 	.byte	0x04, 0x12
        /*003e*/ 	.short	(.L_11 - .L_10)
	.align		4
.L_10:
        /*0040*/ 	.word	index@(_Z9my_kernelv)
        /*0044*/ 	.word	0x00000000
.L_11:


//--------------------- .nv.compat                --------------------------
	.section	.nv.compat,"",@"SHT_CUDA_COMPAT_INFO"
	.align	4
        /*0000*/ 	.byte	0x02, 0x09, 0x00, 0x00, 0x02, 0x02, 0x01, 0x00, 0x02, 0x05, 0x05, 0x00, 0x03, 0x07, 0x01, 0x01
        /*0010*/ 	.byte	0x02, 0x03, 0x00, 0x00, 0x02, 0x06, 0x01, 0x00, 0x04, 0x0b, 0x08, 0x00, 0x09, 0x00, 0x00, 0x00
        /*0020*/ 	.byte	0x00, 0x00, 0x00, 0x00


//--------------------- .nv.info._Z3addPiS_S_     --------------------------
	.section	.nv.info._Z3addPiS_S_,"",@"SHT_CUDA_INFO"
	.sectionflags	@""
	.align	4


	//----- nvinfo : EIATTR_CUDA_API_VERSION
	.align		4
        /*0000*/ 	.byte	0x04, 0x37
        /*0002*/ 	.short	(.L_13 - .L_12)
.L_12:
        /*0004*/ 	.word	0x00000082


	//----- nvinfo : EIATTR_KPARAM_INFO
	.align		4
.L_13:
        /*0008*/ 	.byte	0x04, 0x17
        /*000a*/ 	.short	(.L_15 - .L_14)
.L_14:
        /*000c*/ 	.word	0x00000000
        /*0010*/ 	.short	0x0002
        /*0012*/ 	.short	0x0010
        /*0014*/ 	.byte	0x00, 0xf5, 0x21, 0x00


	//----- nvinfo : EIATTR_KPARAM_INFO
	.align		4
.L_15:
        /*0018*/ 	.byte	0x04, 0x17
        /*001a*/ 	.short	(.L_17 - .L_16)
.L_16:
        /*001c*/ 	.word	0x00000000
        /*0020*/ 	.short	0x0001
        /*0022*/ 	.short	0x0008
        /*0024*/ 	.byte	0x00, 0xf5, 0x21, 0x00


	//----- nvinfo : EIATTR_KPARAM_INFO
	.align		4
.L_17:
        /*0028*/ 	.byte	0x04, 0x17
        /*002a*/ 	.short	(.L_19 - .L_18)
.L_18:
        /*002c*/ 	.word	0x00000000
        /*0030*/ 	.short	0x0000
        /*0032*/ 	.short	0x0000
        /*0034*/ 	.byte	0x00, 0xf5, 0x21, 0x00


	//----- nvinfo : EIATTR_SPARSE_MMA_MASK
	.align		4
.L_19:
        /*0038*/ 	.byte	0x03, 0x50
        /*003a*/ 	.short	0x0000


	//----- nvinfo : EIATTR_MAXREG_COUNT
	.align		4
        /*003c*/ 	.byte	0x03, 0x1b
        /*003e*/ 	.short	0x00ff


	//----- nvinfo : EIATTR_MERCURY_ISA_VERSION
	.align		4
        /*0040*/ 	.byte	0x03, 0x5f
        /*0042*/ 	.short	0x0101


	//----- nvinfo : EIATTR_VRC_CTA_INIT_COUNT
	.align		4
        /*0044*/ 	.byte	0x02, 0x4a
	.zero		1
	.zero		1


	//----- nvinfo : EIATTR_EXIT_INSTR_OFFSETS
	.align		4
        /*0048*/ 	.byte	0x04, 0x1c
        /*004a*/ 	.short	(.L_21 - .L_20)


	//   ....[0]....
.L_20:
        /*004c*/ 	.word	0x00000100


	//----- nvinfo : EIATTR_CBANK_PARAM_SIZE
	.align		4
.L_21:
        /*0050*/ 	.byte	0x03, 0x19
        /*0052*/ 	.short	0x0018


	//----- nvinfo : EIATTR_PARAM_CBANK
	.align		4
        /*0054*/ 	.byte	0x04, 0x0a
        /*0056*/ 	.short	(.L_23 - .L_22)
	.align		4
.L_22:
        /*0058*/ 	.word	index@(.nv.constant0._Z3addPiS_S_)
        /*005c*/ 	.short	0x0380
        /*005e*/ 	.short	0x0018


	//----- nvinfo : EIATTR_SW_WAR
	.align		4
.L_23:
        /*0060*/ 	.byte	0x04, 0x36
        /*0062*/ 	.short	(.L_25 - .L_24)
.L_24:
        /*0064*/ 	.word	0x00000008
.L_25:


//--------------------- .nv.info._Z9my_kernelv    --------------------------
	.section	.nv.info._Z9my_kernelv,"",@"SHT_CUDA_INFO"
	.sectionflags	@""
	.align	4


	//----- nvinfo : EIATTR_CUDA_API_VERSION
	.align		4
        /*0000*/ 	.byte	0x04, 0x37
        /*0002*/ 	.short	(.L_27 - .L_26)
.L_26:
        /*0004*/ 	.word	0x00000082


	//----- nvinfo : EIATTR_SPARSE_MMA_MASK
	.align		4
.L_27:
        /*0008*/ 	.byte	0x03, 0x50
        /*000a*/ 	.short	0x0000


	//----- nvinfo : EIATTR_MAXREG_COUNT
	.align		4
        /*000c*/ 	.byte	0x03, 0x1b
        /*000e*/ 	.short	0x00ff


	//----- nvinfo : EIATTR_MERCURY_ISA_VERSION
	.align		4
        /*0010*/ 	.byte	0x03, 0x5f
        /*0012*/ 	.short	0x0101


	//----- nvinfo : EIATTR_VRC_CTA_INIT_COUNT
	.align		4
        /*0014*/ 	.byte	0x02, 0x4a
	.zero		1
	.zero		1


	//----- nvinfo : EIATTR_EXIT_INSTR_OFFSETS
	.align		4
        /*0018*/ 	.byte	0x04, 0x1c
        /*001a*/ 	.short	(.L_29 - .L_28)


	//   ....[0]....
.L_28:
        /*001c*/ 	.word	0x00000010


	//----- nvinfo : EIATTR_SW_WAR
	.align		4
.L_29:
        /*0020*/ 	.byte	0x04, 0x36
        /*0022*/ 	.short	(.L_31 - .L_30)
.L_30:
        /*0024*/ 	.word	0x00000008
.L_31:


//--------------------- .nv.callgraph             --------------------------
	.section	.nv.callgraph,"",@"SHT_CUDA_CALLGRAPH"
	.align	4
	.sectionentsize	8
	.align		4
        /*0000*/ 	.word	0x00000000
	.align		4
        /*0004*/ 	.word	0xffffffff
	.align		4
        /*0008*/ 	.word	0x00000000
	.align		4
        /*000c*/ 	.word	0xfffffffe
	.align		4
        /*0010*/ 	.word	0x00000000
	.align		4
        /*0014*/ 	.word	0xfffffffd
	.align		4
        /*0018*/ 	.word	0x00000000
	.align		4
        /*001c*/ 	.word	0xfffffffc


//--------------------- .text._Z3addPiS_S_        --------------------------
	.section	.text._Z3addPiS_S_,"ax",@progbits
	.align	128
        .global         _Z3addPiS_S_
        .type           _Z3addPiS_S_,@function
        .size           _Z3addPiS_S_,(.L_x_2 - _Z3addPiS_S_)
        .other          _Z3addPiS_S_,@"STO_CUDA_ENTRY STV_DEFAULT"
_Z3addPiS_S_:
.text._Z3addPiS_S_:
[----:B------:R-:W-:Y:S01]  /*0000*/  LDC R1, c[0x0][0x37c] ;  /* 0x0000df00ff017b82 */ /* 0x000fe20000000800 */
[----:B------:R-:W0:Y:S07]  /*0010*/  S2R R9, SR_TID.X ;  /* 0x0000000000097919 */ /* 0x000e2e0000002100 */
[----:B------:R-:W0:Y:S01]  /*0020*/  S2UR UR6, SR_CTAID.X ;  /* 0x00000000000679c3 */ /* 0x000e220000002500 */
[----:B------:R-:W1:Y:S07]  /*0030*/  LDCU.64 UR4, c[0x0][0x358] ;  /* 0x00006b00ff0477ac */ /* 0x000e6e0008000a00 */
[----:B------:R-:W0:Y:S08]  /*0040*/  LDC R0, c[0x0][0x360] ;  /* 0x0000d800ff007b82 */ /* 0x000e300000000800 */
[----:B------:R-:W2:Y:S08]  /*0050*/  LDC.64 R2, c[0x0][0x380] ;  /* 0x0000e000ff027b82 */ /* 0x000eb00000000a00 */
[----:B------:R-:W3:Y:S01]  /*0060*/  LDC.64 R4, c[0x0][0x388] ;  /* 0x0000e200ff047b82 */ /* 0x000ee20000000a00 */
[----:B0-----:R-:W-:-:S07]  /*0070*/  IMAD R9, R0, UR6, R9 ;  /* 0x0000000600097c24 */ /* 0x001fce000f8e0209 */
[----:B------:R-:W0:Y:S01]  /*0080*/  LDC.64 R6, c[0x0][0x390] ;  /* 0x0000e400ff067b82 */ /* 0x000e220000000a00 */
[----:B--2---:R-:W-:-:S06]  /*0090*/  IMAD.WIDE R2, R9, 0x4, R2 ;  /* 0x0000000409027825 */ /* 0x004fcc00078e0202 */
[----:B-1----:R-:W2:Y:S01]  /*00a0*/  LDG.E R2, desc[UR4][R2.64] ;  /* 0x0000000402027981 */ /* 0x002ea2000c1e1900 */
[----:B---3--:R-:W-:-:S06]  /*00b0*/  IMAD.WIDE R4, R9, 0x4, R4 ;  /* 0x0000000409047825 */ /* 0x008fcc00078e0204 */
[----:B------:R-:W2:Y:S01]  /*00c0*/  LDG.E R5, desc[UR4][R4.64] ;  /* 0x0000000404057981 */ /* 0x000ea2000c1e1900 */
[----:B0-----:R-:W-:Y:S01]  /*00d0*/  IMAD.WIDE R6, R9, 0x4, R6 ;  /* 0x0000000409067825 */ /* 0x001fe200078e0206 */
[----:B--2---:R-:W-:-:S05]  /*00e0*/  IADD3 R9, PT, PT, R2, R5, RZ ;  /* 0x0000000502097210 */ /* 0x004fca0007ffe0ff */
[----:B------:R-:W-:Y:S01]  /*00f0*/  STG.E desc[UR4][R6.64], R9 ;  /* 0x0000000906007986 */ /* 0x000fe2000c101904 */
[----:B------:R-:W-:Y:S05]  /*0100*/  EXIT ;  /* 0x000000000000794d */ /* 0x000fea0003800000 */
.L_x_0:
[----:B------:R-:W-:-:S00]  /*0110*/  BRA `(.L_x_0) ;  /* 0xfffffffc00fc7947 */ /* 0x000fc0000383ffff */
[----:B------:R-:W-:-:S00]  /*0120*/  NOP ;  /* 0x0000000000007918 */ /* 0x000fc00000000000 */
        /* <DEDUP_REMOVED lines=13> */
.L_x_2:


//--------------------- .text._Z9my_kernelv       --------------------------
	.section	.text._Z9my_kernelv,"ax",@progbits
	.align	128
        .global         _Z9my_kernelv
        .type           _Z9my_kernelv,@function
        .size           _Z9my_kernelv,(.L_x_3 - _Z9my_kernelv)
        .other          _Z9my_kernelv,@"STO_CUDA_ENTRY STV_DEFAULT"
_Z9my_kernelv:
.text._Z9my_kernelv:
[----:B------:R-:W-:Y:S01]  /*0000*/  LDC R1, c[0x0][0x37c] ;  /* 0x0000df00ff017b82 */ /* 0x000fe20000000800 */
[----:B------:R-:W-:Y:S05]  /*0010*/  EXIT ;  /* 0x000000000000794d */ /* 0x000fea0003800000 */
.L_x_1:
        /* <DEDUP_REMOVED lines=14> */
.L_x_3:


//--------------------- .nv.shared.reserved.0     --------------------------
	.section	.nv.shared.reserved.0,"aw",@nobits
	.weak		__nv_reservedSMEM_offset_0_alias
	.size		__nv_reservedSMEM_offset_0_alias, 0, 64
	.other		__nv_reservedSMEM_offset_0_alias,@"STO_CUDA_RESERVED_SHARED STV_DEFAULT"
__nv_reservedSMEM_offset_0_alias:
	.zero		0
	.zero		64


//--------------------- .nv.constant0._Z3addPiS_S_ --------------------------
	.section	.nv.constant0._Z3addPiS_S_,"a",@progbits
	.sectionflags	@""
	.align	4
.nv.constant0._Z3addPiS_S_:
	.zero		920


//--------------------- .nv.constant0._Z9my_kernelv --------------------------
	.section	.nv.constant0._Z9my_kernelv,"a",@progbits
	.sectionflags	@""
	.align	4
.nv.constant0._Z9my_kernelv:
	.zero		896


//--------------------- SYMBOLS --------------------------

	.type		.nv.reservedSmem.offset0,@object
	.size		.nv.reservedSmem.offset0,0x4
